//
// Generated by NVIDIA NVVM Compiler
//
// Compiler Build ID: CL-36424714
// Cuda compilation tools, release 13.0, V13.0.88
// Based on NVVM 20.0.0
//

.version 9.0
.target sm_100
.address_size 64

	// .globl	_Z12reduceKernelPKfPfm

.visible .entry _Z12reduceKernelPKfPfm(
	.param .u64 .ptr .align 1 _Z12reduceKernelPKfPfm_param_0,
	.param .u64 .ptr .align 1 _Z12reduceKernelPKfPfm_param_1,
	.param .u64 _Z12reduceKernelPKfPfm_param_2
)
{
	.reg .pred 	%p<11>;
	.reg .b32 	%r<11>;
	.reg .b32 	%f<81>;
	.reg .b64 	%rd<133>;

	ld.param.u64 	%rd39, [_Z12reduceKernelPKfPfm_param_0];
	ld.param.u64 	%rd37, [_Z12reduceKernelPKfPfm_param_1];
	ld.param.u64 	%rd38, [_Z12reduceKernelPKfPfm_param_2];
	cvta.to.global.u64 	%rd1, %rd39;
	mov.u32 	%r2, %ntid.x;
	mov.u32 	%r3, %ctaid.x;
	mul.lo.s32 	%r1, %r2, %r3;
	mov.u32 	%r4, %nctaid.x;
	mul.lo.s32 	%r5, %r2, %r4;
	cvt.u64.u32 	%rd2, %r5;
	and.b64  	%rd40, %rd38, -4294967296;
	setp.ne.s64 	%p1, %rd40, 0;
	@%p1 bra 	$L__BB0_2;
	cvt.u32.u64 	%r6, %rd2;
	cvt.u32.u64 	%r7, %rd38;
	div.u32 	%r8, %r7, %r6;
	cvt.u64.u32 	%rd125, %r8;
	bra.uni 	$L__BB0_3;
$L__BB0_2:
	div.u64 	%rd125, %rd38, %rd2;
$L__BB0_3:
	setp.lt.u64 	%p2, %rd38, %rd2;
	@%p2 bra 	$L__BB0_16;
	cvta.to.global.u64 	%rd42, %rd37;
	mov.u32 	%r9, %tid.x;
	add.s32 	%r10, %r1, %r9;
	cvt.s64.s32 	%rd6, %r10;
	mul.wide.s32 	%rd43, %r10, 4;
	add.s64 	%rd7, %rd42, %rd43;
	ld.global.f32 	%f80, [%rd7];
	max.u64 	%rd8, %rd125, 1;
	setp.lt.u64 	%p3, %rd125, 16;
	mov.b64 	%rd129, 0;
	@%p3 bra 	$L__BB0_7;
	and.b64  	%rd129, %rd8, -16;
	shl.b64 	%rd44, %rd6, 2;
	add.s64 	%rd126, %rd1, %rd44;
	shl.b64 	%rd11, %rd2, 3;
	mul.lo.s64 	%rd12, %rd2, 12;
	shl.b64 	%rd13, %rd2, 4;
	mul.lo.s64 	%rd14, %rd2, 20;
	mul.lo.s64 	%rd15, %rd2, 28;
	mul.lo.s64 	%rd16, %rd2, 40;
	mul.lo.s64 	%rd17, %rd2, 44;
	mul.lo.s64 	%rd18, %rd2, 48;
	mul.lo.s64 	%rd19, %rd2, 52;
	mul.lo.s64 	%rd20, %rd2, 56;
	mov.u64 	%rd127, %rd129;
$L__BB0_6:
	.pragma "nounroll";
	ld.global.nc.f32 	%f16, [%rd126];
	add.f32 	%f17, %f16, %f80;
	shl.b64 	%rd45, %rd2, 2;
	add.s64 	%rd46, %rd126, %rd45;
	ld.global.nc.f32 	%f18, [%rd46];
	add.f32 	%f19, %f18, %f17;
	add.s64 	%rd47, %rd126, %rd11;
	ld.global.nc.f32 	%f20, [%rd47];
	add.f32 	%f21, %f20, %f19;
	add.s64 	%rd48, %rd126, %rd12;
	ld.global.nc.f32 	%f22, [%rd48];
	add.f32 	%f23, %f22, %f21;
	add.s64 	%rd49, %rd126, %rd13;
	ld.global.nc.f32 	%f24, [%rd49];
	add.f32 	%f25, %f24, %f23;
	add.s64 	%rd50, %rd126, %rd14;
	ld.global.nc.f32 	%f26, [%rd50];
	add.f32 	%f27, %f26, %f25;
	mad.lo.s64 	%rd51, %rd2, 24, %rd126;
	ld.global.nc.f32 	%f28, [%rd51];
	add.f32 	%f29, %f28, %f27;
	add.s64 	%rd52, %rd126, %rd15;
	ld.global.nc.f32 	%f30, [%rd52];
	add.f32 	%f31, %f30, %f29;
	shl.b64 	%rd53, %rd2, 5;
	add.s64 	%rd54, %rd126, %rd53;
	ld.global.nc.f32 	%f32, [%rd54];
	add.f32 	%f33, %f32, %f31;
	mad.lo.s64 	%rd55, %rd2, 36, %rd126;
	ld.global.nc.f32 	%f34, [%rd55];
	add.f32 	%f35, %f34, %f33;
	add.s64 	%rd56, %rd126, %rd16;
	ld.global.nc.f32 	%f36, [%rd56];
	add.f32 	%f37, %f36, %f35;
	add.s64 	%rd57, %rd126, %rd17;
	ld.global.nc.f32 	%f38, [%rd57];
	add.f32 	%f39, %f38, %f37;
	add.s64 	%rd58, %rd126, %rd18;
	ld.global.nc.f32 	%f40, [%rd58];
	add.f32 	%f41, %f40, %f39;
	add.s64 	%rd59, %rd126, %rd19;
	ld.global.nc.f32 	%f42, [%rd59];
	add.f32 	%f43, %f42, %f41;
	add.s64 	%rd60, %rd126, %rd20;
	ld.global.nc.f32 	%f44, [%rd60];
	add.f32 	%f45, %f44, %f43;
	mad.lo.s64 	%rd61, %rd2, 60, %rd126;
	ld.global.nc.f32 	%f46, [%rd61];
	add.f32 	%f80, %f46, %f45;
	add.s64 	%rd127, %rd127, -16;
	shl.b64 	%rd62, %rd2, 6;
	add.s64 	%rd126, %rd126, %rd62;
	setp.ne.s64 	%p4, %rd127, 0;
	@%p4 bra 	$L__BB0_6;
$L__BB0_7:
	and.b64  	%rd26, %rd8, 15;
	setp.eq.s64 	%p5, %rd26, 0;
	@%p5 bra 	$L__BB0_15;
	and.b64  	%rd27, %rd8, 7;
	setp.lt.u64 	%p6, %rd26, 8;
	@%p6 bra 	$L__BB0_10;
	mad.lo.s64 	%rd63, %rd129, %rd2, %rd6;
	shl.b64 	%rd64, %rd63, 2;
	add.s64 	%rd65, %rd1, %rd64;
	ld.global.nc.f32 	%f48, [%rd65];
	add.f32 	%f49, %f48, %f80;
	add.s64 	%rd66, %rd129, 1;
	and.b64  	%rd67, %rd66, 4294967295;
	mad.lo.s64 	%rd68, %rd67, %rd2, %rd6;
	shl.b64 	%rd69, %rd68, 2;
	add.s64 	%rd70, %rd1, %rd69;
	ld.global.nc.f32 	%f50, [%rd70];
	add.f32 	%f51, %f50, %f49;
	add.s64 	%rd71, %rd129, 2;
	and.b64  	%rd72, %rd71, 4294967295;
	mad.lo.s64 	%rd73, %rd72, %rd2, %rd6;
	shl.b64 	%rd74, %rd73, 2;
	add.s64 	%rd75, %rd1, %rd74;
	ld.global.nc.f32 	%f52, [%rd75];
	add.f32 	%f53, %f52, %f51;
	add.s64 	%rd76, %rd129, 3;
	and.b64  	%rd77, %rd76, 4294967295;
	mad.lo.s64 	%rd78, %rd77, %rd2, %rd6;
	shl.b64 	%rd79, %rd78, 2;
	add.s64 	%rd80, %rd1, %rd79;
	ld.global.nc.f32 	%f54, [%rd80];
	add.f32 	%f55, %f54, %f53;
	add.s64 	%rd81, %rd129, 4;
	and.b64  	%rd82, %rd81, 4294967295;
	mad.lo.s64 	%rd83, %rd82, %rd2, %rd6;
	shl.b64 	%rd84, %rd83, 2;
	add.s64 	%rd85, %rd1, %rd84;
	ld.global.nc.f32 	%f56, [%rd85];
	add.f32 	%f57, %f56, %f55;
	add.s64 	%rd86, %rd129, 5;
	and.b64  	%rd87, %rd86, 4294967295;
	mad.lo.s64 	%rd88, %rd87, %rd2, %rd6;
	shl.b64 	%rd89, %rd88, 2;
	add.s64 	%rd90, %rd1, %rd89;
	ld.global.nc.f32 	%f58, [%rd90];
	add.f32 	%f59, %f58, %f57;
	add.s64 	%rd91, %rd129, 6;
	and.b64  	%rd92, %rd91, 4294967295;
	mad.lo.s64 	%rd93, %rd92, %rd2, %rd6;
	shl.b64 	%rd94, %rd93, 2;
	add.s64 	%rd95, %rd1, %rd94;
	ld.global.nc.f32 	%f60, [%rd95];
	add.f32 	%f61, %f60, %f59;
	add.s64 	%rd96, %rd129, 7;
	and.b64  	%rd97, %rd96, 4294967295;
	mad.lo.s64 	%rd98, %rd97, %rd2, %rd6;
	shl.b64 	%rd99, %rd98, 2;
	add.s64 	%rd100, %rd1, %rd99;
	ld.global.nc.f32 	%f62, [%rd100];
	add.f32 	%f80, %f62, %f61;
	add.s64 	%rd101, %rd129, 8;
	and.b64  	%rd129, %rd101, 4294967295;
$L__BB0_10:
	setp.eq.s64 	%p7, %rd27, 0;
	@%p7 bra 	$L__BB0_15;
	and.b64  	%rd131, %rd8, 3;
	setp.lt.u64 	%p8, %rd27, 4;
	@%p8 bra 	$L__BB0_13;
	mad.lo.s64 	%rd102, %rd129, %rd2, %rd6;
	shl.b64 	%rd103, %rd102, 2;
	add.s64 	%rd104, %rd1, %rd103;
	ld.global.nc.f32 	%f64, [%rd104];
	add.f32 	%f65, %f64, %f80;
	add.s64 	%rd105, %rd129, 1;
	and.b64  	%rd106, %rd105, 4294967295;
	mad.lo.s64 	%rd107, %rd106, %rd2, %rd6;
	shl.b64 	%rd108, %rd107, 2;
	add.s64 	%rd109, %rd1, %rd108;
	ld.global.nc.f32 	%f66, [%rd109];
	add.f32 	%f67, %f66, %f65;
	add.s64 	%rd110, %rd129, 2;
	and.b64  	%rd111, %rd110, 4294967295;
	mad.lo.s64 	%rd112, %rd111, %rd2, %rd6;
	shl.b64 	%rd113, %rd112, 2;
	add.s64 	%rd114, %rd1, %rd113;
	ld.global.nc.f32 	%f68, [%rd114];
	add.f32 	%f69, %f68, %f67;
	add.s64 	%rd115, %rd129, 3;
	and.b64  	%rd116, %rd115, 4294967295;
	mad.lo.s64 	%rd117, %rd116, %rd2, %rd6;
	shl.b64 	%rd118, %rd117, 2;
	add.s64 	%rd119, %rd1, %rd118;
	ld.global.nc.f32 	%f70, [%rd119];
	add.f32 	%f80, %f70, %f69;
	add.s64 	%rd120, %rd129, 4;
	and.b64  	%rd129, %rd120, 4294967295;
$L__BB0_13:
	setp.eq.s64 	%p9, %rd131, 0;
	@%p9 bra 	$L__BB0_15;
$L__BB0_14:
	.pragma "nounroll";
	mad.lo.s64 	%rd121, %rd129, %rd2, %rd6;
	shl.b64 	%rd122, %rd121, 2;
	add.s64 	%rd123, %rd1, %rd122;
	ld.global.nc.f32 	%f71, [%rd123];
	add.f32 	%f80, %f71, %f80;
	add.s64 	%rd124, %rd129, 1;
	and.b64  	%rd129, %rd124, 4294967295;
	add.s64 	%rd131, %rd131, -1;
	setp.ne.s64 	%p10, %rd131, 0;
	@%p10 bra 	$L__BB0_14;
$L__BB0_15:
	st.global.f32 	[%rd7], %f80;
$L__BB0_16:
	ret;

}


// ===== COMPILED SASS (sm_100) =====

	.target	sm_100

	.elftype	@"ET_EXEC"


//--------------------- .note.nv.tkinfo           --------------------------
	.section	.note.nv.tkinfo,"",@"SHT_NOTE"
	.sectionflags	@"SHF_NOTE_NV_TKINFO"
	.tkinfo
        /*0018*/ 	.word	0x00000002
        /*0030*/ 	.string	""
        /*0030*/ 	.string	"ptxas"
        /*0030*/ 	.string	"Cuda compilation tools, release 13.0, V13.0.88"
        /*0030*/ 	.string	"Build cuda_13.0.r13.0/compiler.36424714_0"
        /*0030*/ 	.string	"-arch sm_100 -m 64 "



//--------------------- .note.nv.cuinfo           --------------------------
	.section	.note.nv.cuinfo,"",@"SHT_NOTE"
	.sectionflags	@"SHF_NOTE_NV_CUINFO"
        /*0018*/ 	.short	0x0002
        /*001a*/ 	.short	0x0064
        /*001c*/ 	.short	0x0082
	.zero		2


//--------------------- .nv.info                  --------------------------
	.section	.nv.info,"",@"SHT_CUDA_INFO"
	.align	4


	//----- nvinfo : EIATTR_REGCOUNT
	.align		4
        /*0000*/ 	.byte	0x04, 0x2f
        /*0002*/ 	.short	(.L_1 - .L_0)
	.align		4
.L_0:
        /*0004*/ 	.word	index@(_Z12reduceKernelPKfPfm)
        /*0008*/ 	.word	0x00000020


	//----- nvinfo : EIATTR_FRAME_SIZE
	.align		4
.L_1:
        /*000c*/ 	.byte	0x04, 0x11
        /*000e*/ 	.short	(.L_3 - .L_2)
	.align		4
.L_2:
        /*0010*/ 	.word	index@($__internal_0_$__cuda_sm20_div_u64)
        /*0014*/ 	.word	0x00000000


	//----- nvinfo : EIATTR_FRAME_SIZE
	.align		4
.L_3:
        /*0018*/ 	.byte	0x04, 0x11
        /*001a*/ 	.short	(.L_5 - .L_4)
	.align		4
.L_4:
        /*001c*/ 	.word	index@(_Z12reduceKernelPKfPfm)
        /*0020*/ 	.word	0x00000000


	//----- nvinfo : EIATTR_MIN_STACK_SIZE
	.align		4
.L_5:
        /*0024*/ 	.byte	0x04, 0x12
        /*0026*/ 	.short	(.L_7 - .L_6)
	.align		4
.L_6:
        /*0028*/ 	.word	index@(_Z12reduceKernelPKfPfm)
        /*002c*/ 	.word	0x00000000
.L_7:


//--------------------- .nv.compat                --------------------------
	.section	.nv.compat,"",@"SHT_CUDA_COMPAT_INFO"
	.align	4
        /*0000*/ 	.byte	0x02, 0x09, 0x00, 0x00, 0x02, 0x02, 0x01, 0x00, 0x02, 0x05, 0x05, 0x00, 0x03, 0x07, 0x01, 0x01
        /*0010*/ 	.byte	0x02, 0x03, 0x00, 0x00, 0x02, 0x06, 0x01, 0x00, 0x04, 0x0b, 0x08, 0x00, 0x09, 0x00, 0x00, 0x00
        /*0020*/ 	.byte	0x00, 0x00, 0x00, 0x00


//--------------------- .nv.info._Z12reduceKernelPKfPfm --------------------------
	.section	.nv.info._Z12reduceKernelPKfPfm,"",@"SHT_CUDA_INFO"
	.sectionflags	@""
	.align	4


	//----- nvinfo : EIATTR_CUDA_API_VERSION
	.align		4
        /*0000*/ 	.byte	0x04, 0x37
        /*0002*/ 	.short	(.L_9 - .L_8)
.L_8:
        /*0004*/ 	.word	0x00000082


	//----- nvinfo : EIATTR_KPARAM_INFO
	.align		4
.L_9:
        /*0008*/ 	.byte	0x04, 0x17
        /*000a*/ 	.short	(.L_11 - .L_10)
.L_10:
        /*000c*/ 	.word	0x00000000
        /*0010*/ 	.short	0x0002
        /*0012*/ 	.short	0x0010
        /*0014*/ 	.byte	0x00, 0xf0, 0x21, 0x00


	//----- nvinfo : EIATTR_KPARAM_INFO
	.align		4
.L_11:
        /*0018*/ 	.byte	0x04, 0x17
        /*001a*/ 	.short	(.L_13 - .L_12)
.L_12:
        /*001c*/ 	.word	0x00000000
        /*0020*/ 	.short	0x0001
        /*0022*/ 	.short	0x0008
        /*0024*/ 	.byte	0x00, 0xf5, 0x21, 0x00


	//----- nvinfo : EIATTR_KPARAM_INFO
	.align		4
.L_13:
        /*0028*/ 	.byte	0x04, 0x17
        /*002a*/ 	.short	(.L_15 - .L_14)
.L_14:
        /*002c*/ 	.word	0x00000000
        /*0030*/ 	.short	0x0000
        /*0032*/ 	.short	0x0000
        /*0034*/ 	.byte	0x00, 0xf5, 0x21, 0x00


	//----- nvinfo : EIATTR_SPARSE_MMA_MASK
	.align		4
.L_15:
        /*0038*/ 	.byte	0x03, 0x50
        /*003a*/ 	.short	0x0000


	//----- nvinfo : EIATTR_MAXREG_COUNT
	.align		4
        /*003c*/ 	.byte	0x03, 0x1b
        /*003e*/ 	.short	0x00ff


	//----- nvinfo : EIATTR_MERCURY_ISA_VERSION
	.align		4
        /*0040*/ 	.byte	0x03, 0x5f
        /*0042*/ 	.short	0x0101


	//----- nvinfo : EIATTR_VRC_CTA_INIT_COUNT
	.align		4
        /*0044*/ 	.byte	0x02, 0x4a
	.zero		1
	.zero		1


	//----- nvinfo : EIATTR_EXIT_INSTR_OFFSETS
	.align		4
        /*0048*/ 	.byte	0x04, 0x1c
        /*004a*/ 	.short	(.L_17 - .L_16)


	//   ....[0]....
.L_16:
        /*004c*/ 	.word	0x00000250


	//   ....[1]....
        /*0050*/ 	.word	0x00001050


	//----- nvinfo : EIATTR_CRS_STACK_SIZE
	.align		4
.L_17:
        /*0054*/ 	.byte	0x04, 0x1e
        /*0056*/ 	.short	(.L_19 - .L_18)
.L_18:
        /*0058*/ 	.word	0x00000000


	//----- nvinfo : EIATTR_CBANK_PARAM_SIZE
	.align		4
.L_19:
        /*005c*/ 	.byte	0x03, 0x19
        /*005e*/ 	.short	0x0018


	//----- nvinfo : EIATTR_PARAM_CBANK
	.align		4
        /*0060*/ 	.byte	0x04, 0x0a
        /*0062*/ 	.short	(.L_21 - .L_20)
	.align		4
.L_20:
        /*0064*/ 	.word	index@(.nv.constant0._Z12reduceKernelPKfPfm)
        /*0068*/ 	.short	0x0380
        /*006a*/ 	.short	0x0018


	//----- nvinfo : EIATTR_SW_WAR
	.align		4
.L_21:
        /*006c*/ 	.byte	0x04, 0x36
        /*006e*/ 	.short	(.L_23 - .L_22)
.L_22:
        /*0070*/ 	.word	0x00000008
.L_23:


//--------------------- .nv.callgraph             --------------------------
	.section	.nv.callgraph,"",@"SHT_CUDA_CALLGRAPH"
	.align	4
	.sectionentsize	8
	.align		4
        /*0000*/ 	.word	0x00000000
	.align		4
        /*0004*/ 	.word	0xffffffff
	.align		4
        /*0008*/ 	.word	0x00000000
	.align		4
        /*000c*/ 	.word	0xfffffffe
	.align		4
        /*0010*/ 	.word	0x00000000
	.align		4
        /*0014*/ 	.word	0xfffffffd
	.align		4
        /*0018*/ 	.word	0x00000000
	.align		4
        /*001c*/ 	.word	0xfffffffc


//--------------------- .text._Z12reduceKernelPKfPfm --------------------------
	.section	.text._Z12reduceKernelPKfPfm,"ax",@progbits
	.align	128
        .global         _Z12reduceKernelPKfPfm
        .type           _Z12reduceKernelPKfPfm,@function
        .size           _Z12reduceKernelPKfPfm,(.L_x_9 - _Z12reduceKernelPKfPfm)
        .other          _Z12reduceKernelPKfPfm,@"STO_CUDA_ENTRY STV_DEFAULT"
_Z12reduceKernelPKfPfm:
.text._Z12reduceKernelPKfPfm:
[----:B------:R-:W-:Y:S01]  /*0000*/  LDC R1, c[0x0][0x37c] ;  /* 0x0000df00ff017b82 */ /* 0x000fe20000000800 */
[----:B------:R-:W0:Y:S07]  /*0010*/  LDCU UR6, c[0x0][0x394] ;  /* 0x00007280ff0677ac */ /* 0x000e2e0008000800 */
[----:B------:R-:W1:Y:S01]  /*0020*/  S2UR UR4, SR_CTAID.X ;  /* 0x00000000000479c3 */ /* 0x000e620000002500 */
[----:B------:R-:W1:Y:S07]  /*0030*/  LDCU UR5, c[0x0][0x360] ;  /* 0x00006c00ff0577ac */ /* 0x000e6e0008000800 */
[----:B------:R-:W2:Y:S01]  /*0040*/  LDC R4, c[0x0][0x370] ;  /* 0x0000dc00ff047b82 */ /* 0x000ea20000000800 */
[----:B0-----:R-:W-:-:S02]  /*0050*/  UISETP.NE.U32.AND UP0, UPT, UR6, URZ, UPT ;  /* 0x000000ff0600728c */ /* 0x001fc4000bf05070 */
[----:B-1----:R-:W-:Y:S02]  /*0060*/  UIMAD UR4, UR5, UR4, URZ ;  /* 0x00000004050472a4 */ /* 0x002fe4000f8e02ff */
[----:B--2---:R-:W-:-:S05]  /*0070*/  IMAD R4, R4, UR5, RZ ;  /* 0x0000000504047c24 */ /* 0x004fca000f8e02ff */
[----:B------:R-:W-:Y:S05]  /*0080*/  BRA.U UP0, `(.L_x_0) ;  /* 0x0000000100547547 */ /* 0x000fea000b800000 */
[----:B------:R-:W0:Y:S01]  /*0090*/  I2F.U32.RP R0, R4 ;  /* 0x0000000400007306 */ /* 0x000e220000209000 */
[----:B------:R-:W1:Y:S01]  /*00a0*/  LDCU UR5, c[0x0][0x390] ;  /* 0x00007200ff0577ac */ /* 0x000e620008000800 */
[----:B------:R-:W-:Y:S01]  /*00b0*/  IMAD.MOV R5, RZ, RZ, -R4 ;  /* 0x000000ffff057224 */ /* 0x000fe200078e0a04 */
[----:B------:R-:W-:-:S05]  /*00c0*/  ISETP.NE.U32.AND P2, PT, R4, RZ, PT ;  /* 0x000000ff0400720c */ /* 0x000fca0003f45070 */
[----:B0-----:R-:W0:Y:S02]  /*00d0*/  MUFU.RCP R0, R0 ;  /* 0x0000000000007308 */ /* 0x001e240000001000 */
[----:B0-----:R-:W-:-:S06]  /*00e0*/  VIADD R2, R0, 0xffffffe ;  /* 0x0ffffffe00027836 */ /* 0x001fcc0000000000 */
[----:B------:R0:W2:Y:S02]  /*00f0*/  F2I.FTZ.U32.TRUNC.NTZ R3, R2 ;  /* 0x0000000200037305 */ /* 0x0000a4000021f000 */
[----:B0-----:R-:W-:Y:S02]  /*0100*/  HFMA2 R2, -RZ, RZ, 0, 0 ;  /* 0x00000000ff027431 */ /* 0x001fe400000001ff */
[----:B--2---:R-:W-:-:S04]  /*0110*/  IMAD R5, R5, R3, RZ ;  /* 0x0000000305057224 */ /* 0x004fc800078e02ff */
[----:B------:R-:W-:-:S06]  /*0120*/  IMAD.HI.U32 R3, R3, R5, R2 ;  /* 0x0000000503037227 */ /* 0x000fcc00078e0002 */
[----:B-1----:R-:W-:-:S04]  /*0130*/  IMAD.HI.U32 R2, R3, UR5, RZ ;  /* 0x0000000503027c27 */ /* 0x002fc8000f8e00ff */
[----:B------:R-:W-:-:S04]  /*0140*/  IMAD.MOV R3, RZ, RZ, -R2 ;  /* 0x000000ffff037224 */ /* 0x000fc800078e0a02 */
[----:B------:R-:W-:-:S05]  /*0150*/  IMAD R3, R4, R3, UR5 ;  /* 0x0000000504037e24 */ /* 0x000fca000f8e0203 */
[----:B------:R-:W-:-:S13]  /*0160*/  ISETP.GE.U32.AND P0, PT, R3, R4, PT ;  /* 0x000000040300720c */ /* 0x000fda0003f06070 */
[----:B------:R-:W-:Y:S01]  /*0170*/  @P0 IMAD.IADD R3, R3, 0x1, -R4 ;  /* 0x0000000103030824 */ /* 0x000fe200078e0a04 */
[----:B------:R-:W-:-:S04]  /*0180*/  @P0 IADD3 R2, PT, PT, R2, 0x1, RZ ;  /* 0x0000000102020810 */ /* 0x000fc80007ffe0ff */
[----:B------:R-:W-:Y:S01]  /*0190*/  ISETP.GE.U32.AND P1, PT, R3, R4, PT ;  /* 0x000000040300720c */ /* 0x000fe20003f26070 */
[----:B------:R-:W-:-:S12]  /*01a0*/  IMAD.MOV.U32 R3, RZ, RZ, RZ ;  /* 0x000000ffff037224 */ /* 0x000fd800078e00ff */
[----:B------:R-:W-:Y:S01]  /*01b0*/  @P1 VIADD R2, R2, 0x1 ;  /* 0x0000000102021836 */ /* 0x000fe20000000000 */
[----:B------:R-:W-:Y:S01]  /*01c0*/  @!P2 LOP3.LUT R2, RZ, R4, RZ, 0x33, !PT ;  /* 0x00000004ff02a212 */ /* 0x000fe200078e33ff */
[----:B------:R-:W-:Y:S06]  /*01d0*/  BRA `(.L_x_1) ;  /* 0x0000000000107947 */ /* 0x000fec0003800000 */
.L_x_0:
[----:B------:R-:W-:-:S07]  /*01e0*/  MOV R0, 0x200 ;  /* 0x0000020000007802 */ /* 0x000fce0000000f00 */
[----:B------:R-:W-:Y:S05]  /*01f0*/  CALL.REL.NOINC `($__internal_0_$__cuda_sm20_div_u64) ;  /* 0x0000000c00987944 */ /* 0x000fea0003c00000 */
[----:B------:R-:W-:Y:S01]  /*0200*/  MOV R2, R5 ;  /* 0x0000000500027202 */ /* 0x000fe20000000f00 */
[----:B------:R-:W-:-:S07]  /*0210*/  IMAD.MOV.U32 R3, RZ, RZ, R6 ;  /* 0x000000ffff037224 */ /* 0x000fce00078e0006 */
.L_x_1:
[----:B------:R-:W0:Y:S02]  /*0220*/  LDCU.64 UR6, c[0x0][0x390] ;  /* 0x00007200ff0677ac */ /* 0x000e240008000a00 */
[----:B0-----:R-:W-:-:S04]  /*0230*/  ISETP.GT.U32.AND P0, PT, R4, UR6, PT ;  /* 0x0000000604007c0c */ /* 0x001fc8000bf04070 */
[----:B------:R-:W-:-:S13]  /*0240*/  ISETP.GT.U32.AND.EX P0, PT, RZ, UR7, PT, P0 ;  /* 0x00000007ff007c0c */ /* 0x000fda000bf04100 */
[----:B------:R-:W-:Y:S05]  /*0250*/  @P0 EXIT ;  /* 0x000000000000094d */ /* 0x000fea0003800000 */
[----:B------:R-:W0:Y:S01]  /*0260*/  S2R R12, SR_TID.X ;  /* 0x00000000000c7919 */ /* 0x000e220000002100 */
[----:B------:R-:W1:Y:S01]  /*0270*/  LDC.64 R14, c[0x0][0x388] ;  /* 0x0000e200ff0e7b82 */ /* 0x000e620000000a00 */
[----:B------:R-:W2:Y:S01]  /*0280*/  LDCU.64 UR6, c[0x0][0x358] ;  /* 0x00006b00ff0677ac */ /* 0x000ea20008000a00 */
[----:B------:R-:W-:-:S04]  /*0290*/  ISETP.GE.U32.AND P0, PT, R2, 0x10, PT ;  /* 0x000000100200780c */ /* 0x000fc80003f06070 */
[----:B------:R-:W-:Y:S02]  /*02a0*/  ISETP.GE.U32.AND.EX P0, PT, R3, RZ, PT, P0 ;  /* 0x000000ff0300720c */ /* 0x000fe40003f06100 */
[----:B------:R-:W-:Y:S01]  /*02b0*/  ISETP.GT.U32.AND P1, PT, R2, 0x1, PT ;  /* 0x000000010200780c */ /* 0x000fe20003f24070 */
[----:B------:R-:W-:-:S03]  /*02c0*/  HFMA2 R7, -RZ, RZ, 0, 0 ;  /* 0x00000000ff077431 */ /* 0x000fc600000001ff */
[----:B------:R-:W-:Y:S01]  /*02d0*/  ISETP.GT.U32.AND.EX P1, PT, R3, RZ, PT, P1 ;  /* 0x000000ff0300720c */ /* 0x000fe20003f24110 */
[----:B------:R-:W-:-:S03]  /*02e0*/  IMAD.MOV.U32 R9, RZ, RZ, RZ ;  /* 0x000000ffff097224 */ /* 0x000fc600078e00ff */
[----:B------:R-:W-:Y:S02]  /*02f0*/  SEL R5, R2, 0x1, P1 ;  /* 0x0000000102057807 */ /* 0x000fe40000800000 */
[----:B------:R-:W-:Y:S01]  /*0300*/  SEL R0, R3, RZ, P1 ;  /* 0x000000ff03007207 */ /* 0x000fe20000800000 */
[----:B0-----:R-:W-:-:S04]  /*0310*/  VIADD R12, R12, UR4 ;  /* 0x000000040c0c7c36 */ /* 0x001fc80008000000 */
[----:B-1----:R-:W-:Y:S01]  /*0320*/  IMAD.WIDE R14, R12, 0x4, R14 ;  /* 0x000000040c0e7825 */ /* 0x002fe200078e020e */
[----:B------:R-:W-:-:S04]  /*0330*/  SHF.R.S32.HI R13, RZ, 0x1f, R12 ;  /* 0x0000001fff0d7819 */ /* 0x000fc8000001140c */
[----:B--2---:R0:W5:Y:S01]  /*0340*/  LDG.E R17, desc[UR6][R14.64] ;  /* 0x000000060e117981 */ /* 0x004162000c1e1900 */
[----:B------:R-:W-:Y:S05]  /*0350*/  @!P0 BRA `(.L_x_2) ;  /* 0x0000000400308947 */ /* 0x000fea0003800000 */
[----:B------:R-:W1:Y:S01]  /*0360*/  LDCU.64 UR4, c[0x0][0x380] ;  /* 0x00007000ff0477ac */ /* 0x000e620008000a00 */
[----:B------:R-:W-:Y:S01]  /*0370*/  LOP3.LUT R7, R5, 0xfffffff0, RZ, 0xc0, !PT ;  /* 0xfffffff005077812 */ /* 0x000fe200078ec0ff */
[----:B------:R-:W-:-:S03]  /*0380*/  IMAD.MOV.U32 R9, RZ, RZ, R0 ;  /* 0x000000ffff097224 */ /* 0x000fc600078e0000 */
[----:B------:R-:W-:Y:S02]  /*0390*/  MOV R2, R7 ;  /* 0x0000000700027202 */ /* 0x000fe40000000f00 */
[----:B-1----:R-:W-:-:S04]  /*03a0*/  LEA R10, P0, R12, UR4, 0x2 ;  /* 0x000000040c0a7c11 */ /* 0x002fc8000f8010ff */
[----:B------:R-:W-:-:S09]  /*03b0*/  LEA.HI.X R11, R12, UR5, R13, 0x2, P0 ;  /* 0x000000050c0b7c11 */ /* 0x000fd200080f140d */
.L_x_3:
[CC--:B------:R-:W-:Y:S01]  /*03c0*/  LEA R18, P0, R4.reuse, R10.reuse, 0x2 ;  /* 0x0000000a04127211 */ /* 0x0c0fe200078010ff */
[----:B------:R-:W2:Y:S03]  /*03d0*/  LDG.E.CONSTANT R20, desc[UR6][R10.64] ;  /* 0x000000060a147981 */ /* 0x000ea6000c1e9900 */
[CC--:B------:R-:W-:Y:S02]  /*03e0*/  LEA.HI.X R19, R4.reuse, R11.reuse, RZ, 0x2, P0 ;  /* 0x0000000b04137211 */ /* 0x0c0fe400000f14ff */
[CC--:B------:R-:W-:Y:S01]  /*03f0*/  LEA R22, P0, R4.reuse, R10.reuse, 0x3 ;  /* 0x0000000a04167211 */ /* 0x0c0fe200078018ff */
[C---:B------:R-:W-:Y:S01]  /*0400*/  IMAD.WIDE.U32 R28, R4.reuse, 0xc, R10 ;  /* 0x0000000c041c7825 */ /* 0x040fe200078e000a */
[----:B------:R-:W-:Y:S01]  /*0410*/  UMOV UR4, URZ ;  /* 0x000000ff00047c82 */ /* 0x000fe20008000000 */
[----:B------:R-:W3:Y:S01]  /*0420*/  LDG.E.CONSTANT R8, desc[UR6][R18.64] ;  /* 0x0000000612087981 */ /* 0x000ee2000c1e9900 */
[C---:B------:R-:W-:Y:S01]  /*0430*/  LEA.HI.X R23, R4.reuse, R11, RZ, 0x3, P0 ;  /* 0x0000000b04177211 */ /* 0x040fe200000f1cff */
[----:B------:R-:W-:Y:S01]  /*0440*/  VIADD R29, R29, UR4 ;  /* 0x000000041d1d7c36 */ /* 0x000fe20008000000 */
[----:B------:R-:W-:-:S03]  /*0450*/  LEA R24, P0, R4, R10, 0x4 ;  /* 0x0000000a04187211 */ /* 0x000fc600078020ff */
[----:B------:R1:W4:Y:S01]  /*0460*/  LDG.E.CONSTANT R3, desc[UR6][R22.64] ;  /* 0x0000000616037981 */ /* 0x000322000c1e9900 */
[C---:B------:R-:W-:Y:S01]  /*0470*/  LEA.HI.X R25, R4.reuse, R11, RZ, 0x4, P0 ;  /* 0x0000000b04197211 */ /* 0x040fe200000f24ff */
[C-C-:B------:R-:W-:Y:S02]  /*0480*/  IMAD.WIDE.U32 R26, R4.reuse, 0x14, R10.reuse ;  /* 0x00000014041a7825 */ /* 0x140fe400078e000a */
[----:B------:R0:W4:Y:S02]  /*0490*/  LDG.E.CONSTANT R16, desc[UR6][R28.64] ;  /* 0x000000061c107981 */ /* 0x000124000c1e9900 */
[----:B------:R-:W-:Y:S02]  /*04a0*/  VIADD R27, R27, UR4 ;  /* 0x000000041b1b7c36 */ /* 0x000fe40008000000 */
[----:B------:R0:W4:Y:S04]  /*04b0*/  LDG.E.CONSTANT R19, desc[UR6][R24.64] ;  /* 0x0000000618137981 */ /* 0x000128000c1e9900 */
[----:B------:R0:W4:Y:S01]  /*04c0*/  LDG.E.CONSTANT R18, desc[UR6][R26.64] ;  /* 0x000000061a127981 */ /* 0x000122000c1e9900 */
[----:B-1----:R-:W-:-:S04]  /*04d0*/  IMAD.WIDE.U32 R22, R4, 0x18, R10 ;  /* 0x0000001804167825 */ /* 0x002fc800078e000a */
[C---:B0-----:R-:W-:Y:S01]  /*04e0*/  IMAD.WIDE.U32 R28, R4.reuse, 0x1c, R10 ;  /* 0x0000001c041c7825 */ /* 0x041fe200078e000a */
[C---:B------:R-:W-:Y:S02]  /*04f0*/  LEA R24, P0, R4.reuse, R10, 0x5 ;  /* 0x0000000a04187211 */ /* 0x040fe400078028ff */
[----:B------:R-:W-:Y:S01]  /*0500*/  IADD3 R23, PT, PT, R23, UR4, RZ ;  /* 0x0000000417177c10 */ /* 0x000fe2000fffe0ff */
[----:B------:R-:W-:Y:S01]  /*0510*/  VIADD R29, R29, UR4 ;  /* 0x000000041d1d7c36 */ /* 0x000fe20008000000 */
[----:B------:R-:W-:-:S03]  /*0520*/  LEA.HI.X R25, R4, R11, RZ, 0x5, P0 ;  /* 0x0000000b04197211 */ /* 0x000fc600000f2cff */
[----:B------:R-:W4:Y:S01]  /*0530*/  LDG.E.CONSTANT R6, desc[UR6][R22.64] ;  /* 0x0000000616067981 */ /* 0x000f22000c1e9900 */
[----:B------:R-:W-:-:S03]  /*0540*/  IMAD.WIDE.U32 R26, R4, 0x24, R10 ;  /* 0x00000024041a7825 */ /* 0x000fc600078e000a */
[----:B------:R-:W4:Y:S01]  /*0550*/  LDG.E.CONSTANT R24, desc[UR6][R24.64] ;  /* 0x0000000618187981 */ /* 0x000f22000c1e9900 */
[----:B------:R-:W-:-:S05]  /*0560*/  VIADD R27, R27, UR4 ;  /* 0x000000041b1b7c36 */ /* 0x000fca0008000000 */
[----:B------:R0:W4:Y:S04]  /*0570*/  LDG.E.CONSTANT R23, desc[UR6][R26.64] ;  /* 0x000000061a177981 */ /* 0x000128000c1e9900 */
[----:B------:R1:W4:Y:S01]  /*0580*/  LDG.E.CONSTANT R25, desc[UR6][R28.64] ;  /* 0x000000061c197981 */ /* 0x000322000c1e9900 */
[----:B0-----:R-:W-:-:S04]  /*0590*/  IMAD.WIDE.U32 R26, R4, 0x30, R10 ;  /* 0x00000030041a7825 */ /* 0x001fc800078e000a */
[----:B-1----:R-:W-:-:S04]  /*05a0*/  IMAD.WIDE.U32 R28, R4, 0x2c, R10 ;  /* 0x0000002c041c7825 */ /* 0x002fc800078e000a */
[----:B------:R-:W-:Y:S02]  /*05b0*/  VIADD R29, R29, UR4 ;  /* 0x000000041d1d7c36 */ /* 0x000fe40008000000 */
[----:B------:R-:W-:Y:S02]  /*05c0*/  VIADD R27, R27, UR4 ;  /* 0x000000041b1b7c36 */ /* 0x000fe40008000000 */
[----:B--2--5:R-:W-:Y:S01]  /*05d0*/  FADD R17, R20, R17 ;  /* 0x0000001114117221 */ /* 0x024fe20000000000 */
[----:B------:R-:W-:-:S05]  /*05e0*/  IMAD.WIDE.U32 R20, R4, 0x28, R10 ;  /* 0x0000002804147825 */ /* 0x000fca00078e000a */
[----:B------:R-:W-:Y:S01]  /*05f0*/  IADD3 R21, PT, PT, R21, UR4, RZ ;  /* 0x0000000415157c10 */ /* 0x000fe2000fffe0ff */
[----:B---3--:R-:W-:-:S04]  /*0600*/  FADD R8, R17, R8 ;  /* 0x0000000811087221 */ /* 0x008fc80000000000 */
[----:B------:R0:W2:Y:S01]  /*0610*/  LDG.E.CONSTANT R22, desc[UR6][R20.64] ;  /* 0x0000000614167981 */ /* 0x0000a2000c1e9900 */
[----:B----4-:R-:W-:-:S03]  /*0620*/  FADD R3, R8, R3 ;  /* 0x0000000308037221 */ /* 0x010fc60000000000 */
[----:B------:R1:W3:Y:S01]  /*0630*/  LDG.E.CONSTANT R8, desc[UR6][R28.64] ;  /* 0x000000061c087981 */ /* 0x0002e2000c1e9900 */
[----:B------:R-:W-:-:S03]  /*0640*/  FADD R16, R3, R16 ;  /* 0x0000001003107221 */ /* 0x000fc60000000000 */
[----:B------:R-:W4:Y:S01]  /*0650*/  LDG.E.CONSTANT R3, desc[UR6][R26.64] ;  /* 0x000000061a037981 */ /* 0x000f22000c1e9900 */
[----:B0-----:R-:W-:-:S04]  /*0660*/  IMAD.WIDE.U32 R20, R4, 0x34, R10 ;  /* 0x0000003404147825 */ /* 0x001fc800078e000a */
[----:B------:R-:W-:Y:S01]  /*0670*/  FADD R19, R16, R19 ;  /* 0x0000001310137221 */ /* 0x000fe20000000000 */
[----:B------:R-:W-:Y:S01]  /*0680*/  IMAD.WIDE.U32 R16, R4, 0x38, R10 ;  /* 0x0000003804107825 */ /* 0x000fe200078e000a */
[----:B------:R-:W-:-:S03]  /*0690*/  IADD3 R21, PT, PT, R21, UR4, RZ ;  /* 0x0000000415157c10 */ /* 0x000fc6000fffe0ff */
[----:B-1----:R-:W-:Y:S01]  /*06a0*/  FADD R29, R19, R18 ;  /* 0x00000012131d7221 */ /* 0x002fe20000000000 */
[----:B------:R-:W-:Y:S02]  /*06b0*/  VIADD R17, R17, UR4 ;  /* 0x0000000411117c36 */ /* 0x000fe40008000000 */
[----:B------:R-:W-:Y:S01]  /*06c0*/  IMAD.WIDE.U32 R18, R4, 0x3c, R10 ;  /* 0x0000003c04127825 */ /* 0x000fe200078e000a */
[----:B------:R-:W4:Y:S03]  /*06d0*/  LDG.E.CONSTANT R20, desc[UR6][R20.64] ;  /* 0x0000000614147981 */ /* 0x000f26000c1e9900 */
[----:B------:R-:W-:Y:S01]  /*06e0*/  VIADD R19, R19, UR4 ;  /* 0x0000000413137c36 */ /* 0x000fe20008000000 */
[----:B------:R-:W4:Y:S04]  /*06f0*/  LDG.E.CONSTANT R16, desc[UR6][R16.64] ;  /* 0x0000000610107981 */ /* 0x000f28000c1e9900 */
[----:B------:R-:W4:Y:S01]  /*0700*/  LDG.E.CONSTANT R18, desc[UR6][R18.64] ;  /* 0x0000000612127981 */ /* 0x000f22000c1e9900 */
[----:B------:R-:W-:Y:S01]  /*0710*/  FADD R6, R29, R6 ;  /* 0x000000061d067221 */ /* 0x000fe20000000000 */
[----:B------:R-:W-:-:S03]  /*0720*/  IADD3 R2, P0, PT, R2, -0x10, RZ ;  /* 0xfffffff002027810 */ /* 0x000fc60007f1e0ff */
[----:B------:R-:W-:-:S04]  /*0730*/  FADD R25, R6, R25 ;  /* 0x0000001906197221 */ /* 0x000fc80000000000 */
[----:B------:R-:W-:-:S04]  /*0740*/  FADD R24, R25, R24 ;  /* 0x0000001819187221 */ /* 0x000fc80000000000 */
[----:B------:R-:W-:Y:S01]  /*0750*/  FADD R23, R24, R23 ;  /* 0x0000001718177221 */ /* 0x000fe20000000000 */
[----:B------:R-:W-:Y:S02]  /*0760*/  IADD3.X R0, PT, PT, R0, -0x1, RZ, P0, !PT ;  /* 0xffffffff00007810 */ /* 0x000fe400007fe4ff */
[----:B------:R-:W-:-:S04]  /*0770*/  ISETP.NE.U32.AND P0, PT, R2, RZ, PT ;  /* 0x000000ff0200720c */ /* 0x000fc80003f05070 */
[----:B------:R-:W-:Y:S02]  /*0780*/  ISETP.NE.AND.EX P0, PT, R0, RZ, PT, P0 ;  /* 0x000000ff0000720c */ /* 0x000fe40003f05300 */
[----:B------:R-:W-:-:S04]  /*0790*/  LEA R10, P1, R4, R10, 0x6 ;  /* 0x0000000a040a7211 */ /* 0x000fc800078230ff */
[----:B------:R-:W-:Y:S01]  /*07a0*/  LEA.HI.X R11, R4, R11, RZ, 0x6, P1 ;  /* 0x0000000b040b7211 */ /* 0x000fe200008f34ff */
[----:B--2---:R-:W-:-:S04]  /*07b0*/  FADD R23, R23, R22 ;  /* 0x0000001617177221 */ /* 0x004fc80000000000 */
[----:B---3--:R-:W-:-:S04]  /*07c0*/  FADD R8, R23, R8 ;  /* 0x0000000817087221 */ /* 0x008fc80000000000 */
[----:B----4-:R-:W-:-:S04]  /*07d0*/  FADD R3, R8, R3 ;  /* 0x0000000308037221 */ /* 0x010fc80000000000 */
[----:B------:R-:W-:-:S04]  /*07e0*/  FADD R3, R3, R20 ;  /* 0x0000001403037221 */ /* 0x000fc80000000000 */
[----:B------:R-:W-:-:S04]  /*07f0*/  FADD R3, R3, R16 ;  /* 0x0000001003037221 */ /* 0x000fc80000000000 */
[----:B------:R-:W-:Y:S01]  /*0800*/  FADD R17, R3, R18 ;  /* 0x0000001203117221 */ /* 0x000fe20000000000 */
[----:B------:R-:W-:Y:S06]  /*0810*/  @P0 BRA `(.L_x_3) ;  /* 0xfffffff800e80947 */ /* 0x000fec000383ffff */
.L_x_2:
[----:B------:R-:W-:-:S04]  /*0820*/  LOP3.LUT R2, R5, 0xf, RZ, 0xc0, !PT ;  /* 0x0000000f05027812 */ /* 0x000fc800078ec0ff */
[----:B------:R-:W-:-:S04]  /*0830*/  ISETP.NE.U32.AND P0, PT, R2, RZ, PT ;  /* 0x000000ff0200720c */ /* 0x000fc80003f05070 */
[----:B------:R-:W-:-:S13]  /*0840*/  ISETP.NE.AND.EX P0, PT, RZ, RZ, PT, P0 ;  /* 0x000000ffff00720c */ /* 0x000fda0003f05300 */
[----:B------:R-:W-:Y:S05]  /*0850*/  @!P0 BRA `(.L_x_4) ;  /* 0x0000000400f88947 */ /* 0x000fea0003800000 */
[----:B------:R-:W-:Y:S02]  /*0860*/  ISETP.GE.U32.AND P1, PT, R2, 0x8, PT ;  /* 0x000000080200780c */ /* 0x000fe40003f26070 */
[----:B------:R-:W-:Y:S02]  /*0870*/  LOP3.LUT R0, R5, 0x7, RZ, 0xc0, !PT ;  /* 0x0000000705007812 */ /* 0x000fe400078ec0ff */
[----:B------:R-:W-:Y:S02]  /*0880*/  ISETP.GE.U32.AND.EX P1, PT, RZ, RZ, PT, P1 ;  /* 0x000000ffff00720c */ /* 0x000fe40003f26110 */
[----:B------:R-:W-:-:S04]  /*0890*/  ISETP.NE.U32.AND P0, PT, R0, RZ, PT ;  /* 0x000000ff0000720c */ /* 0x000fc80003f05070 */
[----:B------:R-:W-:-:S07]  /*08a0*/  ISETP.NE.AND.EX P0, PT, RZ, RZ, PT, P0 ;  /* 0x000000ffff00720c */ /* 0x000fce0003f05300 */
[----:B------:R-:W-:Y:S06]  /*08b0*/  @!P1 BRA `(.L_x_5) ;  /* 0x0000000000f49947 */ /* 0x000fec0003800000 */
[----:B------:R-:W1:Y:S01]  /*08c0*/  LDCU.64 UR8, c[0x0][0x380] ;  /* 0x00007000ff0877ac */ /* 0x000e620008000a00 */
[----:B------:R-:W-:Y:S01]  /*08d0*/  IMAD R11, R9, R4, RZ ;  /* 0x00000004090b7224 */ /* 0x000fe200078e02ff */
[----:B------:R-:W-:Y:S01]  /*08e0*/  IADD3 R3, PT, PT, R7, 0x1, RZ ;  /* 0x0000000107037810 */ /* 0x000fe20007ffe0ff */
[C---:B------:R-:W-:Y:S01]  /*08f0*/  IMAD.WIDE.U32 R8, R4.reuse, R7, R12 ;  /* 0x0000000704087225 */ /* 0x040fe200078e000c */
[----:B------:R-:W-:Y:S01]  /*0900*/  UMOV UR4, URZ ;  /* 0x000000ff00047c82 */ /* 0x000fe20008000000 */
[----:B------:R-:W-:Y:S02]  /*0910*/  UMOV UR5, URZ ;  /* 0x000000ff00057c82 */ /* 0x000fe40008000000 */
[----:B------:R-:W-:Y:S02]  /*0920*/  IMAD.IADD R9, R9, 0x1, R11 ;  /* 0x0000000109097824 */ /* 0x000fe400078e020b */
[----:B------:R-:W-:-:S04]  /*0930*/  IMAD.WIDE.U32 R2, R4, R3, R12 ;  /* 0x0000000304027225 */ /* 0x000fc800078e000c */
[----:B------:R-:W-:Y:S02]  /*0940*/  VIADD R11, R7, 0x2 ;  /* 0x00000002070b7836 */ /* 0x000fe40000000000 */
[----:B------:R-:W-:Y:S02]  /*0950*/  VIADD R3, R3, UR4 ;  /* 0x0000000403037c36 */ /* 0x000fe40008000000 */
[----:B------:R-:W-:Y:S01]  /*0960*/  IMAD.WIDE.U32 R10, R4, R11, R12 ;  /* 0x0000000b040a7225 */ /* 0x000fe200078e000c */
[----:B-1----:R-:W-:-:S03]  /*0970*/  LEA R22, P1, R8, UR8, 0x2 ;  /* 0x0000000808167c11 */ /* 0x002fc6000f8210ff */
[----:B------:R-:W-:Y:S01]  /*0980*/  VIADD R11, R11, UR5 ;  /* 0x000000050b0b7c36 */ /* 0x000fe20008000000 */
[----:B------:R-:W-:Y:S01]  /*0990*/  LEA.HI.X R23, R8, UR9, R9, 0x2, P1 ;  /* 0x0000000908177c11 */ /* 0x000fe200088f1409 */
[C---:B------:R-:W-:Y:S01]  /*09a0*/  VIADD R25, R7.reuse, 0x5 ;  /* 0x0000000507197836 */ /* 0x040fe20000000000 */
[C---:B------:R-:W-:Y:S02]  /*09b0*/  IADD3 R9, PT, PT, R7.reuse, 0x3, RZ ;  /* 0x0000000307097810 */ /* 0x040fe40007ffe0ff */
[----:B------:R-:W-:Y:S01]  /*09c0*/  LEA R20, P1, R2, UR8, 0x2 ;  /* 0x0000000802147c11 */ /* 0x000fe2000f8210ff */
[----:B------:R-:W-:Y:S01]  /*09d0*/  IMAD.WIDE.U32 R24, R4, R25, R12 ;  /* 0x0000001904187225 */ /* 0x000fe200078e000c */
[----:B------:R-:W-:Y:S01]  /*09e0*/  LEA R18, P2, R10, UR8, 0x2 ;  /* 0x000000080a127c11 */ /* 0x000fe2000f8410ff */
[----:B------:R-:W2:Y:S01]  /*09f0*/  LDG.E.CONSTANT R22, desc[UR6][R22.64] ;  /* 0x0000000616167981 */ /* 0x000ea2000c1e9900 */
[----:B------:R-:W-:Y:S01]  /*0a00*/  LEA.HI.X R21, R2, UR9, R3, 0x2, P1 ;  /* 0x0000000902157c11 */ /* 0x000fe200088f1403 */
[----:B------:R-:W-:Y:S01]  /*0a10*/  IMAD.WIDE.U32 R8, R4, R9, R12 ;  /* 0x0000000904087225 */ /* 0x000fe200078e000c */
[----:B------:R-:W-:-:S02]  /*0a20*/  IADD3 R3, PT, PT, R7, 0x4, RZ ;  /* 0x0000000407037810 */ /* 0x000fc40007ffe0ff */
[----:B------:R-:W-:Y:S01]  /*0a30*/  LEA.HI.X R19, R10, UR9, R11, 0x2, P2 ;  /* 0x000000090a137c11 */ /* 0x000fe200090f140b */
[----:B------:R-:W-:Y:S01]  /*0a40*/  VIADD R9, R9, UR4 ;  /* 0x0000000409097c36 */ /* 0x000fe20008000000 */
[----:B------:R-:W-:Y:S01]  /*0a50*/  LEA R10, P1, R8, UR8, 0x2 ;  /* 0x00000008080a7c11 */ /* 0x000fe2000f8210ff */
[----:B------:R-:W-:Y:S01]  /*0a60*/  IMAD.WIDE.U32 R2, R4, R3, R12 ;  /* 0x0000000304027225 */ /* 0x000fe200078e000c */
[----:B------:R1:W3:Y:S02]  /*0a70*/  LDG.E.CONSTANT R6, desc[UR6][R20.64] ;  /* 0x0000000614067981 */ /* 0x0002e4000c1e9900 */
[----:B------:R-:W-:Y:S02]  /*0a80*/  LEA.HI.X R11, R8, UR9, R9, 0x2, P1 ;  /* 0x00000009080b7c11 */ /* 0x000fe400088f1409 */
[----:B------:R-:W-:Y:S01]  /*0a90*/  IADD3 R3, PT, PT, R3, UR4, RZ ;  /* 0x0000000403037c10 */ /* 0x000fe2000fffe0ff */
[----:B------:R-:W4:Y:S01]  /*0aa0*/  LDG.E.CONSTANT R18, desc[UR6][R18.64] ;  /* 0x0000000612127981 */ /* 0x000f22000c1e9900 */
[----:B------:R-:W-:-:S02]  /*0ab0*/  LEA R8, P1, R2, UR8, 0x2 ;  /* 0x0000000802087c11 */ /* 0x000fc4000f8210ff */
[----:B------:R-:W-:Y:S01]  /*0ac0*/  IADD3 R29, PT, PT, R7, 0x7, RZ ;  /* 0x00000007071d7810 */ /* 0x000fe20007ffe0ff */
[----:B------:R-:W4:Y:S01]  /*0ad0*/  LDG.E.CONSTANT R10, desc[UR6][R10.64] ;  /* 0x000000060a0a7981 */ /* 0x000f22000c1e9900 */
[----:B------:R-:W-:Y:S01]  /*0ae0*/  LEA.HI.X R9, R2, UR9, R3, 0x2, P1 ;  /* 0x0000000902097c11 */ /* 0x000fe200088f1403 */
[----:B------:R-:W-:Y:S01]  /*0af0*/  VIADD R3, R25, UR4 ;  /* 0x0000000419037c36 */ /* 0x000fe20008000000 */
[----:B------:R-:W-:Y:S01]  /*0b00*/  LEA R2, P1, R24, UR8, 0x2 ;  /* 0x0000000818027c11 */ /* 0x000fe2000f8210ff */
[----:B------:R-:W-:Y:S02]  /*0b10*/  VIADD R25, R7, 0x6 ;  /* 0x0000000607197836 */ /* 0x000fe40000000000 */
[----:B------:R-:W-:Y:S01]  /*0b20*/  IMAD.WIDE.U32 R28, R4, R29, R12 ;  /* 0x0000001d041c7225 */ /* 0x000fe200078e000c */
[----:B------:R-:W-:Y:S01]  /*0b30*/  LEA.HI.X R3, R24, UR9, R3, 0x2, P1 ;  /* 0x0000000918037c11 */ /* 0x000fe200088f1403 */
[----:B------:R0:W4:Y:S02]  /*0b40*/  LDG.E.CONSTANT R8, desc[UR6][R8.64] ;  /* 0x0000000608087981 */ /* 0x000124000c1e9900 */
[----:B------:R-:W-:-:S03]  /*0b50*/  IMAD.WIDE.U32 R24, R4, R25, R12 ;  /* 0x0000001904187225 */ /* 0x000fc600078e000c */
[----:B------:R-:W4:Y:S01]  /*0b60*/  LDG.E.CONSTANT R3, desc[UR6][R2.64] ;  /* 0x0000000602037981 */ /* 0x000f22000c1e9900 */
[----:B------:R-:W-:Y:S01]  /*0b70*/  VIADD R25, R25, UR4 ;  /* 0x0000000419197c36 */ /* 0x000fe20008000000 */
[----:B------:R-:W-:Y:S01]  /*0b80*/  LEA R26, P1, R24, UR8, 0x2 ;  /* 0x00000008181a7c11 */ /* 0x000fe2000f8210ff */
[----:B-1----:R-:W-:-:S03]  /*0b90*/  VIADD R21, R29, UR4 ;  /* 0x000000041d157c36 */ /* 0x002fc60008000000 */
[----:B------:R-:W-:Y:S02]  /*0ba0*/  LEA.HI.X R27, R24, UR9, R25, 0x2, P1 ;  /* 0x00000009181b7c11 */ /* 0x000fe400088f1419 */
[----:B------:R-:W-:-:S04]  /*0bb0*/  LEA R20, P1, R28, UR8, 0x2 ;  /* 0x000000081c147c11 */ /* 0x000fc8000f8210ff */
[----:B------:R-:W-:Y:S01]  /*0bc0*/  LEA.HI.X R21, R28, UR9, R21, 0x2, P1 ;  /* 0x000000091c157c11 */ /* 0x000fe200088f1415 */
[----:B------:R-:W4:Y:S05]  /*0bd0*/  LDG.E.CONSTANT R27, desc[UR6][R26.64] ;  /* 0x000000061a1b7981 */ /* 0x000f2a000c1e9900 */
[----:B------:R-:W4:Y:S01]  /*0be0*/  LDG.E.CONSTANT R21, desc[UR6][R20.64] ;  /* 0x0000000614157981 */ /* 0x000f22000c1e9900 */
[----:B0-----:R-:W-:Y:S02]  /*0bf0*/  HFMA2 R9, -RZ, RZ, 0, 0 ;  /* 0x00000000ff097431 */ /* 0x001fe400000001ff */
[----:B------:R-:W-:Y:S02]  /*0c00*/  VIADD R7, R7, 0x8 ;  /* 0x0000000807077836 */ /* 0x000fe40000000000 */
[----:B--2--5:R-:W-:-:S04]  /*0c10*/  FADD R17, R17, R22 ;  /* 0x0000001611117221 */ /* 0x024fc80000000000 */
[----:B---3--:R-:W-:-:S04]  /*0c20*/  FADD R17, R17, R6 ;  /* 0x0000000611117221 */ /* 0x008fc80000000000 */
[----:B----4-:R-:W-:-:S04]  /*0c30*/  FADD R17, R17, R18 ;  /* 0x0000001211117221 */ /* 0x010fc80000000000 */
[----:B------:R-:W-:-:S04]  /*0c40*/  FADD R17, R17, R10 ;  /* 0x0000000a11117221 */ /* 0x000fc80000000000 */
[----:B------:R-:W-:-:S04]  /*0c50*/  FADD R8, R17, R8 ;  /* 0x0000000811087221 */ /* 0x000fc80000000000 */
[----:B------:R-:W-:-:S04]  /*0c60*/  FADD R8, R8, R3 ;  /* 0x0000000308087221 */ /* 0x000fc80000000000 */
[----:B------:R-:W-:-:S04]  /*0c70*/  FADD R8, R8, R27 ;  /* 0x0000001b08087221 */ /* 0x000fc80000000000 */
[----:B------:R-:W-:-:S07]  /*0c80*/  FADD R17, R8, R21 ;  /* 0x0000001508117221 */ /* 0x000fce0000000000 */
.L_x_5:
[----:B------:R-:W-:Y:S05]  /*0c90*/  @!P0 BRA `(.L_x_4) ;  /* 0x0000000000e88947 */ /* 0x000fea0003800000 */
[----:B------:R-:W-:Y:S01]  /*0ca0*/  ISETP.GE.U32.AND P1, PT, R0, 0x4, PT ;  /* 0x000000040000780c */ /* 0x000fe20003f26070 */
[----:B------:R-:W-:Y:S01]  /*0cb0*/  IMAD.MOV.U32 R0, RZ, RZ, RZ ;  /* 0x000000ffff007224 */ /* 0x000fe200078e00ff */
[----:B------:R-:W-:Y:S01]  /*0cc0*/  LOP3.LUT R5, R5, 0x3, RZ, 0xc0, !PT ;  /* 0x0000000305057812 */ /* 0x000fe200078ec0ff */
[----:B------:R-:W1:Y:S01]  /*0cd0*/  LDCU.64 UR10, c[0x0][0x380] ;  /* 0x00007000ff0a77ac */ /* 0x000e620008000a00 */
[----:B------:R-:W-:Y:S02]  /*0ce0*/  ISETP.GE.U32.AND.EX P1, PT, RZ, RZ, PT, P1 ;  /* 0x000000ffff00720c */ /* 0x000fe40003f26110 */
[----:B------:R-:W-:-:S04]  /*0cf0*/  ISETP.NE.U32.AND P0, PT, R5, RZ, PT ;  /* 0x000000ff0500720c */ /* 0x000fc80003f05070 */
[----:B------:R-:W-:-:S07]  /*0d00*/  ISETP.NE.AND.EX P0, PT, R0, RZ, PT, P0 ;  /* 0x000000ff0000720c */ /* 0x000fce0003f05300 */
[----:B------:R-:W-:Y:S06]  /*0d10*/  @!P1 BRA `(.L_x_6) ;  /* 0x0000000000849947 */ /* 0x000fec0003800000 */
[----:B------:R-:W2:Y:S01]  /*0d20*/  LDCU.64 UR8, c[0x0][0x380] ;  /* 0x00007000ff0877ac */ /* 0x000ea20008000a00 */
[----:B------:R-:W-:Y:S01]  /*0d30*/  IADD3 R21, PT, PT, R7, 0x1, RZ ;  /* 0x0000000107157810 */ /* 0x000fe20007ffe0ff */
[----:B------:R-:W-:Y:S01]  /*0d40*/  IMAD R3, R9, R4, RZ ;  /* 0x0000000409037224 */ /* 0x000fe200078e02ff */
[C---:B------:R-:W-:Y:S01]  /*0d50*/  IADD3 R25, PT, PT, R7.reuse, 0x3, RZ ;  /* 0x0000000307197810 */ /* 0x040fe20007ffe0ff */
[C-C-:B------:R-:W-:Y:S01]  /*0d60*/  IMAD.WIDE.U32 R22, R4.reuse, R7, R12.reuse ;  /* 0x0000000704167225 */ /* 0x140fe200078e000c */
[----:B------:R-:W-:Y:S01]  /*0d70*/  UMOV UR4, URZ ;  /* 0x000000ff00047c82 */ /* 0x000fe20008000000 */
[----:B------:R-:W-:Y:S02]  /*0d80*/  UMOV UR5, URZ ;  /* 0x000000ff00057c82 */ /* 0x000fe40008000000 */
[----:B------:R-:W-:Y:S02]  /*0d90*/  VIADD R9, R7, 0x2 ;  /* 0x0000000207097836 */ /* 0x000fe40000000000 */
[----:B------:R-:W-:-:S04]  /*0da0*/  IMAD.WIDE.U32 R20, R4, R21, R12 ;  /* 0x0000001504147225 */ /* 0x000fc800078e000c */
[----:B------:R-:W-:Y:S01]  /*0db0*/  IMAD.IADD R3, R23, 0x1, R3 ;  /* 0x0000000117037824 */ /* 0x000fe200078e0203 */
[----:B------:R-:W-:Y:S01]  /*0dc0*/  IADD3 R11, PT, PT, R21, UR4, RZ ;  /* 0x00000004150b7c10 */ /* 0x000fe2000fffe0ff */
[----:B------:R-:W-:Y:S01]  /*0dd0*/  IMAD.WIDE.U32 R8, R4, R9, R12 ;  /* 0x0000000904087225 */ /* 0x000fe200078e000c */
[----:B--2---:R-:W-:Y:S02]  /*0de0*/  LEA R18, P1, R22, UR8, 0x2 ;  /* 0x0000000816127c11 */ /* 0x004fe4000f8210ff */
[----:B------:R-:W-:Y:S01]  /*0df0*/  LEA R10, P2, R20, UR8, 0x2 ;  /* 0x00000008140a7c11 */ /* 0x000fe2000f8410ff */
[----:B------:R-:W-:Y:S01]  /*0e00*/  VIADD R9, R9, UR5 ;  /* 0x0000000509097c36 */ /* 0x000fe20008000000 */
[----:B------:R-:W-:Y:S01]  /*0e10*/  LEA.HI.X R19, R22, UR9, R3, 0x2, P1 ;  /* 0x0000000916137c11 */ /* 0x000fe200088f1403 */
[----:B------:R-:W-:Y:S01]  /*0e20*/  IMAD.WIDE.U32 R22, R4, R25, R12 ;  /* 0x0000001904167225 */ /* 0x000fe200078e000c */
[----:B------:R-:W-:Y:S02]  /*0e30*/  LEA R2, P3, R8, UR8, 0x2 ;  /* 0x0000000808027c11 */ /* 0x000fe4000f8610ff */
[----:B------:R-:W-:Y:S01]  /*0e40*/  LEA.HI.X R11, R20, UR9, R11, 0x2, P2 ;  /* 0x00000009140b7c11 */ /* 0x000fe200090f140b */
[----:B------:R-:W2:Y:S01]  /*0e50*/  LDG.E.CONSTANT R18, desc[UR6][R18.64] ;  /* 0x0000000612127981 */ /* 0x000ea2000c1e9900 */
[----:B------:R-:W-:-:S02]  /*0e60*/  LEA.HI.X R3, R8, UR9, R9, 0x2, P3 ;  /* 0x0000000908037c11 */ /* 0x000fc400098f1409 */
[----:B------:R-:W-:Y:S01]  /*0e70*/  IADD3 R9, PT, PT, R23, UR4, RZ ;  /* 0x0000000417097c10 */ /* 0x000fe2000fffe0ff */
[----:B------:R-:W3:Y:S01]  /*0e80*/  LDG.E.CONSTANT R10, desc[UR6][R10.64] ;  /* 0x000000060a0a7981 */ /* 0x000ee2000c1e9900 */
[----:B------:R-:W-:-:S03]  /*0e90*/  LEA R20, P1, R22, UR8, 0x2 ;  /* 0x0000000816147c11 */ /* 0x000fc6000f8210ff */
[----:B------:R-:W4:Y:S01]  /*0ea0*/  LDG.E.CONSTANT R2, desc[UR6][R2.64] ;  /* 0x0000000602027981 */ /* 0x000f22000c1e9900 */
[----:B------:R-:W-:-:S05]  /*0eb0*/  LEA.HI.X R21, R22, UR9, R9, 0x2, P1 ;  /* 0x0000000916157c11 */ /* 0x000fca00088f1409 */
[----:B------:R-:W4:Y:S01]  /*0ec0*/  LDG.E.CONSTANT R20, desc[UR6][R20.64] ;  /* 0x0000000614147981 */ /* 0x000f22000c1e9900 */
[----:B------:R-:W-:Y:S01]  /*0ed0*/  IMAD.MOV.U32 R9, RZ, RZ, RZ ;  /* 0x000000ffff097224 */ /* 0x000fe200078e00ff */
[----:B------:R-:W-:Y:S01]  /*0ee0*/  IADD3 R7, PT, PT, R7, 0x4, RZ ;  /* 0x0000000407077810 */ /* 0x000fe20007ffe0ff */
[----:B--2--5:R-:W-:-:S04]  /*0ef0*/  FADD R17, R17, R18 ;  /* 0x0000001211117221 */ /* 0x024fc80000000000 */
[----:B---3--:R-:W-:-:S04]  /*0f00*/  FADD R17, R17, R10 ;  /* 0x0000000a11117221 */ /* 0x008fc80000000000 */
[----:B----4-:R-:W-:-:S04]  /*0f10*/  FADD R17, R17, R2 ;  /* 0x0000000211117221 */ /* 0x010fc80000000000 */
[----:B------:R-:W-:-:S07]  /*0f20*/  FADD R17, R17, R20 ;  /* 0x0000001411117221 */ /* 0x000fce0000000000 */
.L_x_6:
[----:B------:R-:W-:Y:S05]  /*0f30*/  @!P0 BRA `(.L_x_4) ;  /* 0x0000000000408947 */ /* 0x000fea0003800000 */
.L_x_7:
[----:B------:R-:W-:Y:S01]  /*0f40*/  MOV R3, R13 ;  /* 0x0000000d00037202 */ /* 0x000fe20000000f00 */
[----:B------:R-:W-:Y:S02]  /*0f50*/  IMAD.MOV.U32 R2, RZ, RZ, R12 ;  /* 0x000000ffff027224 */ /* 0x000fe400078e000c */
[----:B------:R-:W-:Y:S02]  /*0f60*/  IMAD R9, R9, R4, RZ ;  /* 0x0000000409097224 */ /* 0x000fe400078e02ff */
[----:B------:R-:W-:-:S04]  /*0f70*/  IMAD.WIDE.U32 R2, R4, R7, R2 ;  /* 0x0000000704027225 */ /* 0x000fc800078e0002 */
[----:B------:R-:W-:Y:S01]  /*0f80*/  IMAD.IADD R3, R3, 0x1, R9 ;  /* 0x0000000103037824 */ /* 0x000fe200078e0209 */
[----:B-1----:R-:W-:-:S04]  /*0f90*/  LEA R10, P0, R2, UR10, 0x2 ;  /* 0x0000000a020a7c11 */ /* 0x002fc8000f8010ff */
[----:B------:R-:W-:-:S05]  /*0fa0*/  LEA.HI.X R11, R2, UR11, R3, 0x2, P0 ;  /* 0x0000000b020b7c11 */ /* 0x000fca00080f1403 */
[----:B------:R-:W2:Y:S01]  /*0fb0*/  LDG.E.CONSTANT R10, desc[UR6][R10.64] ;  /* 0x000000060a0a7981 */ /* 0x000ea2000c1e9900 */
[----:B------:R-:W-:Y:S01]  /*0fc0*/  IADD3 R5, P0, PT, R5, -0x1, RZ ;  /* 0xffffffff05057810 */ /* 0x000fe20007f1e0ff */
[----:B------:R-:W-:Y:S02]  /*0fd0*/  HFMA2 R9, -RZ, RZ, 0, 0 ;  /* 0x00000000ff097431 */ /* 0x000fe400000001ff */
[----:B------:R-:W-:Y:S01]  /*0fe0*/  VIADD R7, R7, 0x1 ;  /* 0x0000000107077836 */ /* 0x000fe20000000000 */
[----:B------:R-:W-:Y:S02]  /*0ff0*/  IADD3.X R0, PT, PT, R0, -0x1, RZ, P0, !PT ;  /* 0xffffffff00007810 */ /* 0x000fe400007fe4ff */
[----:B------:R-:W-:-:S04]  /*1000*/  ISETP.NE.U32.AND P0, PT, R5, RZ, PT ;  /* 0x000000ff0500720c */ /* 0x000fc80003f05070 */
[----:B------:R-:W-:Y:S01]  /*1010*/  ISETP.NE.AND.EX P0, PT, R0, RZ, PT, P0 ;  /* 0x000000ff0000720c */ /* 0x000fe20003f05300 */
[----:B--2--5:R-:W-:-:S12]  /*1020*/  FADD R17, R10, R17 ;  /* 0x000000110a117221 */ /* 0x024fd80000000000 */
[----:B------:R-:W-:Y:S05]  /*1030*/  @P0 BRA `(.L_x_7) ;  /* 0xfffffffc00c00947 */ /* 0x000fea000383ffff */
.L_x_4:
[----:B-----5:R-:W-:Y:S01]  /*1040*/  STG.E desc[UR6][R14.64], R17 ;  /* 0x000000110e007986 */ /* 0x020fe2000c101906 */
[----:B-1----:R-:W-:Y:S05]  /*1050*/  EXIT ;  /* 0x000000000000794d */ /* 0x002fea0003800000 */
        .weak           $__internal_0_$__cuda_sm20_div_u64
        .type           $__internal_0_$__cuda_sm20_div_u64,@function
        .size           $__internal_0_$__cuda_sm20_div_u64,(.L_x_9 - $__internal_0_$__cuda_sm20_div_u64)
$__internal_0_$__cuda_sm20_div_u64:
[----:B------:R-:W-:-:S06]  /*1060*/  MOV R5, RZ ;  /* 0x000000ff00057202 */ /* 0x000fcc0000000f00 */
[----:B------:R-:W0:Y:S08]  /*1070*/  I2F.U64.RP R5, R4 ;  /* 0x0000000400057312 */ /* 0x000e300000309000 */
[----:B0-----:R-:W0:Y:S02]  /*1080*/  MUFU.RCP R2, R5 ;  /* 0x0000000500027308 */ /* 0x001e240000001000 */
[----:B0-----:R-:W-:-:S06]  /*1090*/  VIADD R2, R2, 0x1ffffffe ;  /* 0x1ffffffe02027836 */ /* 0x001fcc0000000000 */
[----:B------:R-:W0:Y:S02]  /*10a0*/  F2I.U64.TRUNC R2, R2 ;  /* 0x0000000200027311 */ /* 0x000e24000020d800 */
[----:B0-----:R-:W-:-:S04]  /*10b0*/  IMAD.WIDE.U32 R6, R2, R4, RZ ;  /* 0x0000000402067225 */ /* 0x001fc800078e00ff */
[----:B------:R-:W-:Y:S01]  /*10c0*/  IMAD R7, R3, R4, R7 ;  /* 0x0000000403077224 */ /* 0x000fe200078e0207 */
[----:B------:R-:W-:-:S04]  /*10d0*/  IADD3 R9, P0, PT, RZ, -R6, RZ ;  /* 0x80000006ff097210 */ /* 0x000fc80007f1e0ff */
[----:B------:R-:W-:Y:S01]  /*10e0*/  IADD3.X R11, PT, PT, RZ, ~R7, RZ, P0, !PT ;  /* 0x80000007ff0b7210 */ /* 0x000fe200007fe4ff */
[----:B------:R-:W-:-:S04]  /*10f0*/  IMAD.HI.U32 R6, R2, R9, RZ ;  /* 0x0000000902067227 */ /* 0x000fc800078e00ff */
[----:B------:R-:W-:Y:S02]  /*1100*/  IMAD.MOV.U32 R7, RZ, RZ, R2 ;  /* 0x000000ffff077224 */ /* 0x000fe400078e0002 */
[-C--:B------:R-:W-:Y:S02]  /*1110*/  IMAD R13, R3, R11.reuse, RZ ;  /* 0x0000000b030d7224 */ /* 0x080fe400078e02ff */
[----:B------:R-:W-:-:S04]  /*1120*/  IMAD.WIDE.U32 R6, P0, R2, R11, R6 ;  /* 0x0000000b02067225 */ /* 0x000fc80007800006 */
[----:B------:R-:W-:-:S04]  /*1130*/  IMAD.HI.U32 R5, R3, R11, RZ ;  /* 0x0000000b03057227 */ /* 0x000fc800078e00ff */
[----:B------:R-:W-:Y:S01]  /*1140*/  IMAD.HI.U32 R6, P1, R3, R9, R6 ;  /* 0x0000000903067227 */ /* 0x000fe20007820006 */
[----:B------:R-:W-:-:S04]  /*1150*/  IADD3.X R5, PT, PT, R5, R3, RZ, P0, !PT ;  /* 0x0000000305057210 */ /* 0x000fc800007fe4ff */
[----:B------:R-:W-:-:S04]  /*1160*/  IADD3 R7, P2, PT, R13, R6, RZ ;  /* 0x000000060d077210 */ /* 0x000fc80007f5e0ff */
[----:B------:R-:W-:Y:S01]  /*1170*/  IADD3.X R5, PT, PT, RZ, RZ, R5, P2, P1 ;  /* 0x000000ffff057210 */ /* 0x000fe200017e2405 */
[----:B------:R-:W-:-:S04]  /*1180*/  IMAD.WIDE.U32 R2, R7, R4, RZ ;  /* 0x0000000407027225 */ /* 0x000fc800078e00ff */
[----:B------:R-:W-:Y:S01]  /*1190*/  IMAD R8, R5, R4, R3 ;  /* 0x0000000405087224 */ /* 0x000fe200078e0203 */
[----:B------:R-:W-:Y:S02]  /*11a0*/  IADD3 R9, P0, PT, RZ, -R2, RZ ;  /* 0x80000002ff097210 */ /* 0x000fe40007f1e0ff */
[----:B------:R-:W0:Y:S03]  /*11b0*/  LDC.64 R2, c[0x0][0x390] ;  /* 0x0000e400ff027b82 */ /* 0x000e260000000a00 */
[----:B------:R-:W-:-:S04]  /*11c0*/  IMAD.HI.U32 R6, R7, R9, RZ ;  /* 0x0000000907067227 */ /* 0x000fc800078e00ff */
[----:B------:R-:W-:-:S04]  /*11d0*/  IMAD.X R8, RZ, RZ, ~R8, P0 ;  /* 0x000000ffff087224 */ /* 0x000fc800000e0e08 */
[----:B------:R-:W-:-:S04]  /*11e0*/  IMAD.WIDE.U32 R6, P0, R7, R8, R6 ;  /* 0x0000000807067225 */ /* 0x000fc80007800006 */
[C---:B------:R-:W-:Y:S02]  /*11f0*/  IMAD R11, R5.reuse, R8, RZ ;  /* 0x00000008050b7224 */ /* 0x040fe400078e02ff */
[----:B------:R-:W-:-:S04]  /*1200*/  IMAD.HI.U32 R6, P1, R5, R9, R6 ;  /* 0x0000000905067227 */ /* 0x000fc80007820006 */
[----:B------:R-:W-:Y:S01]  /*1210*/  IMAD.HI.U32 R8, R5, R8, RZ ;  /* 0x0000000805087227 */ /* 0x000fe200078e00ff */
[----:B------:R-:W-:-:S03]  /*1220*/  IADD3 R9, P2, PT, R11, R6, RZ ;  /* 0x000000060b097210 */ /* 0x000fc60007f5e0ff */
[----:B------:R-:W-:Y:S01]  /*1230*/  IMAD.MOV.U32 R7, RZ, RZ, RZ ;  /* 0x000000ffff077224 */ /* 0x000fe200078e00ff */
[----:B------:R-:W-:Y:S01]  /*1240*/  IADD3.X R5, PT, PT, R8, R5, RZ, P0, !PT ;  /* 0x0000000508057210 */ /* 0x000fe200007fe4ff */
[----:B0-----:R-:W-:-:S03]  /*1250*/  IMAD.HI.U32 R6, R9, R2, RZ ;  /* 0x0000000209067227 */ /* 0x001fc600078e00ff */
[----:B------:R-:W-:Y:S01]  /*1260*/  IADD3.X R5, PT, PT, RZ, RZ, R5, P2, P1 ;  /* 0x000000ffff057210 */ /* 0x000fe200017e2405 */
[----:B------:R-:W-:-:S04]  /*1270*/  IMAD.WIDE.U32 R6, R9, R3, R6 ;  /* 0x0000000309067225 */ /* 0x000fc800078e0006 */
[C---:B------:R-:W-:Y:S02]  /*1280*/  IMAD R9, R5.reuse, R3, RZ ;  /* 0x0000000305097224 */ /* 0x040fe400078e02ff */
[----:B------:R-:W-:-:S04]  /*1290*/  IMAD.HI.U32 R6, P0, R5, R2, R6 ;  /* 0x0000000205067227 */ /* 0x000fc80007800006 */
[----:B------:R-:W-:Y:S01]  /*12a0*/  IMAD.HI.U32 R5, R5, R3, RZ ;  /* 0x0000000305057227 */ /* 0x000fe200078e00ff */
[----:B------:R-:W-:-:S04]  /*12b0*/  IADD3 R9, P1, PT, R9, R6, RZ ;  /* 0x0000000609097210 */ /* 0x000fc80007f3e0ff */
[----:B------:R-:W-:Y:S01]  /*12c0*/  IADD3.X R5, PT, PT, R5, RZ, RZ, P0, !PT ;  /* 0x000000ff05057210 */ /* 0x000fe200007fe4ff */
[----:B------:R-:W-:-:S04]  /*12d0*/  IMAD.WIDE.U32 R6, R9, R4, RZ ;  /* 0x0000000409067225 */ /* 0x000fc800078e00ff */
[----:B------:R-:W-:Y:S01]  /*12e0*/  IMAD.X R5, RZ, RZ, R5, P1 ;  /* 0x000000ffff057224 */ /* 0x000fe200008e0605 */
[----:B------:R-:W-:Y:S02]  /*12f0*/  IADD3 R11, P0, PT, -R6, R2, RZ ;  /* 0x00000002060b7210 */ /* 0x000fe40007f1e1ff */
[----:B------:R-:W-:Y:S01]  /*1300*/  IADD3 R2, P2, PT, R9, 0x1, RZ ;  /* 0x0000000109027810 */ /* 0x000fe20007f5e0ff */
[----:B------:R-:W-:Y:S01]  /*1310*/  IMAD R8, R5, R4, R7 ;  /* 0x0000000405087224 */ /* 0x000fe200078e0207 */
[----:B------:R-:W-:-:S03]  /*1320*/  IADD3 R7, P1, PT, -R4, R11, RZ ;  /* 0x0000000b04077210 */ /* 0x000fc60007f3e1ff */
[----:B------:R-:W-:Y:S01]  /*1330*/  IMAD.X R6, RZ, RZ, R5, P2 ;  /* 0x000000ffff067224 */ /* 0x000fe200010e0605 */
[----:B------:R-:W-:Y:S02]  /*1340*/  IADD3.X R3, PT, PT, ~R8, R3, RZ, P0, !PT ;  /* 0x0000000308037210 */ /* 0x000fe400007fe5ff */
[----:B------:R-:W-:Y:S02]  /*1350*/  ISETP.GE.U32.AND P0, PT, R11, R4, PT ;  /* 0x000000040b00720c */ /* 0x000fe40003f06070 */
[C---:B------:R-:W-:Y:S02]  /*1360*/  IADD3.X R8, PT, PT, R3.reuse, -0x1, RZ, P1, !PT ;  /* 0xffffffff03087810 */ /* 0x040fe40000ffe4ff */
[----:B------:R-:W-:Y:S02]  /*1370*/  ISETP.GE.U32.AND.EX P0, PT, R3, RZ, PT, P0 ;  /* 0x000000ff0300720c */ /* 0x000fe40003f06100 */
[----:B------:R-:W-:Y:S02]  /*1380*/  ISETP.NE.U32.AND P1, PT, R4, RZ, PT ;  /* 0x000000ff0400720c */ /* 0x000fe40003f25070 */
[----:B------:R-:W-:-:S02]  /*1390*/  SEL R7, R7, R11, P0 ;  /* 0x0000000b07077207 */ /* 0x000fc40000000000 */
[----:B------:R-:W-:Y:S02]  /*13a0*/  SEL R2, R2, R9, P0 ;  /* 0x0000000902027207 */ /* 0x000fe40000000000 */
[----:B------:R-:W-:Y:S02]  /*13b0*/  SEL R8, R8, R3, P0 ;  /* 0x0000000308087207 */ /* 0x000fe40000000000 */
[----:B------:R-:W-:Y:S02]  /*13c0*/  SEL R3, R6, R5, P0 ;  /* 0x0000000506037207 */ /* 0x000fe40000000000 */
[----:B------:R-:W-:Y:S02]  /*13d0*/  ISETP.GE.U32.AND P0, PT, R7, R4, PT ;  /* 0x000000040700720c */ /* 0x000fe40003f06070 */
[----:B------:R-:W-:Y:S02]  /*13e0*/  IADD3 R5, P2, PT, R2, 0x1, RZ ;  /* 0x0000000102057810 */ /* 0x000fe40007f5e0ff */
[----:B------:R-:W-:-:S02]  /*13f0*/  ISETP.GE.U32.AND.EX P0, PT, R8, RZ, PT, P0 ;  /* 0x000000ff0800720c */ /* 0x000fc40003f06100 */
[-C--:B------:R-:W-:Y:S02]  /*1400*/  IADD3.X R6, PT, PT, RZ, R3.reuse, RZ, P2, !PT ;  /* 0x00000003ff067210 */ /* 0x080fe400017fe4ff */
[----:B------:R-:W-:Y:S01]  /*1410*/  SEL R5, R5, R2, P0 ;  /* 0x0000000205057207 */ /* 0x000fe20000000000 */
[----:B------:R-:W-:Y:S01]  /*1420*/  IMAD.MOV.U32 R2, RZ, RZ, R0 ;  /* 0x000000ffff027224 */ /* 0x000fe200078e0000 */
[----:B------:R-:W-:Y:S01]  /*1430*/  SEL R6, R6, R3, P0 ;  /* 0x0000000306067207 */ /* 0x000fe20000000000 */
[----:B------:R-:W-:Y:S01]  /*1440*/  HFMA2 R3, -RZ, RZ, 0, 0 ;  /* 0x00000000ff037431 */ /* 0x000fe200000001ff */
[----:B------:R-:W-:-:S04]  /*1450*/  ISETP.NE.AND.EX P1, PT, RZ, RZ, PT, P1 ;  /* 0x000000ffff00720c */ /* 0x000fc80003f25310 */
[----:B------:R-:W-:Y:S02]  /*1460*/  SEL R5, R5, 0xffffffff, P1 ;  /* 0xffffffff05057807 */ /* 0x000fe40000800000 */
[----:B------:R-:W-:Y:S01]  /*1470*/  SEL R6, R6, 0xffffffff, P1 ;  /* 0xffffffff06067807 */ /* 0x000fe20000800000 */
[----:B------:R-:W-:Y:S06]  /*1480*/  RET.REL.NODEC R2 `(_Z12reduceKernelPKfPfm) ;  /* 0xffffffe802dc7950 */ /* 0x000fec0003c3ffff */
.L_x_8:
[----:B------:R-:W-:-:S00]  /*1490*/  BRA `(.L_x_8) ;  /* 0xfffffffc00fc7947 */ /* 0x000fc0000383ffff */
[----:B------:R-:W-:-:S00]  /*14a0*/  NOP ;  /* 0x0000000000007918 */ /* 0x000fc00000000000 */
        /* <DEDUP_REMOVED lines=13> */
.L_x_9:


//--------------------- .nv.shared.reserved.0     --------------------------
	.section	.nv.shared.reserved.0,"aw",@nobits
	.weak		__nv_reservedSMEM_offset_0_alias
	.size		__nv_reservedSMEM_offset_0_alias, 0, 64
	.other		__nv_reservedSMEM_offset_0_alias,@"STO_CUDA_RESERVED_SHARED STV_DEFAULT"
__nv_reservedSMEM_offset_0_alias:
	.zero		0
	.zero		64


//--------------------- .nv.constant0._Z12reduceKernelPKfPfm --------------------------
	.section	.nv.constant0._Z12reduceKernelPKfPfm,"a",@progbits
	.sectionflags	@""
	.align	4
.nv.constant0._Z12reduceKernelPKfPfm:
	.zero		920


//--------------------- SYMBOLS --------------------------

	.type		.nv.reservedSmem.offset0,@object
	.size		.nv.reservedSmem.offset0,0x4
